//
// Generated by NVIDIA NVVM Compiler
//
// Compiler Build ID: CL-36424714
// Cuda compilation tools, release 13.0, V13.0.88
// Based on NVVM 20.0.0
//

.version 9.0
.target sm_100
.address_size 64

	// .globl	_Z18levenshtein_kernelPiS_S_ii

.visible .entry _Z18levenshtein_kernelPiS_S_ii(
	.param .u64 .ptr .align 1 _Z18levenshtein_kernelPiS_S_ii_param_0,
	.param .u64 .ptr .align 1 _Z18levenshtein_kernelPiS_S_ii_param_1,
	.param .u64 .ptr .align 1 _Z18levenshtein_kernelPiS_S_ii_param_2,
	.param .u32 _Z18levenshtein_kernelPiS_S_ii_param_3,
	.param .u32 _Z18levenshtein_kernelPiS_S_ii_param_4
)
{
	.reg .pred 	%p<3>;
	.reg .b32 	%r<24>;
	.reg .b64 	%rd<17>;

	ld.param.u64 	%rd4, [_Z18levenshtein_kernelPiS_S_ii_param_0];
	ld.param.u64 	%rd5, [_Z18levenshtein_kernelPiS_S_ii_param_1];
	ld.param.u64 	%rd3, [_Z18levenshtein_kernelPiS_S_ii_param_2];
	ld.param.u32 	%r3, [_Z18levenshtein_kernelPiS_S_ii_param_4];
	cvta.to.global.u64 	%rd1, %rd4;
	cvta.to.global.u64 	%rd2, %rd5;
	mov.u32 	%r4, %ctaid.x;
	mov.u32 	%r5, %ntid.x;
	mov.u32 	%r6, %tid.x;
	mad.lo.s32 	%r1, %r4, %r5, %r6;
	setp.gt.s32 	%p1, %r1, %r3;
	@%p1 bra 	$L__BB0_4;
	cvta.to.global.u64 	%rd6, %rd3;
	mul.wide.s32 	%rd7, %r1, 4;
	add.s64 	%rd8, %rd6, %rd7;
	ld.global.u32 	%r2, [%rd8];
	setp.ne.s32 	%p2, %r2, 0;
	@%p2 bra 	$L__BB0_3;
	add.s64 	%rd15, %rd2, %rd7;
	ld.global.u32 	%r16, [%rd15];
	ld.global.u32 	%r17, [%rd2];
	add.s32 	%r18, %r1, %r17;
	ld.global.u32 	%r19, [%rd15+-4];
	add.s32 	%r20, %r18, -1;
	min.s32 	%r21, %r19, %r20;
	min.s32 	%r22, %r16, %r21;
	add.s32 	%r23, %r22, 1;
	add.s64 	%rd16, %rd1, %rd7;
	st.global.u32 	[%rd16], %r23;
	bra.uni 	$L__BB0_4;
$L__BB0_3:
	add.s64 	%rd10, %rd2, %rd7;
	ld.global.u32 	%r7, [%rd10];
	ld.global.u32 	%r8, [%rd10+-4];
	mul.wide.s32 	%rd11, %r2, 4;
	add.s64 	%rd12, %rd2, %rd11;
	ld.global.u32 	%r9, [%rd12+-4];
	not.b32 	%r10, %r2;
	add.s32 	%r11, %r1, %r10;
	add.s32 	%r12, %r11, %r9;
	min.s32 	%r13, %r8, %r12;
	min.s32 	%r14, %r7, %r13;
	add.s32 	%r15, %r14, 1;
	add.s64 	%rd13, %rd1, %rd7;
	st.global.u32 	[%rd13], %r15;
$L__BB0_4:
	ret;

}


// ===== COMPILED SASS (sm_100) =====

	.target	sm_100

	.elftype	@"ET_EXEC"


//--------------------- .note.nv.tkinfo           --------------------------
	.section	.note.nv.tkinfo,"",@"SHT_NOTE"
	.sectionflags	@"SHF_NOTE_NV_TKINFO"
	.tkinfo
        /*0018*/ 	.word	0x00000002
        /*0030*/ 	.string	""
        /*0030*/ 	.string	"ptxas"
        /*0030*/ 	.string	"Cuda compilation tools, release 13.0, V13.0.88"
        /*0030*/ 	.string	"Build cuda_13.0.r13.0/compiler.36424714_0"
        /*0030*/ 	.string	"-arch sm_100 -m 64 "



//--------------------- .note.nv.cuinfo           --------------------------
	.section	.note.nv.cuinfo,"",@"SHT_NOTE"
	.sectionflags	@"SHF_NOTE_NV_CUINFO"
        /*0018*/ 	.short	0x0002
        /*001a*/ 	.short	0x0064
        /*001c*/ 	.short	0x0082
	.zero		2


//--------------------- .nv.info                  --------------------------
	.section	.nv.info,"",@"SHT_CUDA_INFO"
	.align	4


	//----- nvinfo : EIATTR_REGCOUNT
	.align		4
        /*0000*/ 	.byte	0x04, 0x2f
        /*0002*/ 	.short	(.L_1 - .L_0)
	.align		4
.L_0:
        /*0004*/ 	.word	index@(_Z18levenshtein_kernelPiS_S_ii)
        /*0008*/ 	.word	0x0000000e


	//----- nvinfo : EIATTR_FRAME_SIZE
	.align		4
.L_1:
        /*000c*/ 	.byte	0x04, 0x11
        /*000e*/ 	.short	(.L_3 - .L_2)
	.align		4
.L_2:
        /*0010*/ 	.word	index@(_Z18levenshtein_kernelPiS_S_ii)
        /*0014*/ 	.word	0x00000000


	//----- nvinfo : EIATTR_MIN_STACK_SIZE
	.align		4
.L_3:
        /*0018*/ 	.byte	0x04, 0x12
        /*001a*/ 	.short	(.L_5 - .L_4)
	.align		4
.L_4:
        /*001c*/ 	.word	index@(_Z18levenshtein_kernelPiS_S_ii)
        /*0020*/ 	.word	0x00000000
.L_5:


//--------------------- .nv.compat                --------------------------
	.section	.nv.compat,"",@"SHT_CUDA_COMPAT_INFO"
	.align	4
        /*0000*/ 	.byte	0x02, 0x09, 0x00, 0x00, 0x02, 0x02, 0x01, 0x00, 0x02, 0x05, 0x05, 0x00, 0x03, 0x07, 0x01, 0x01
        /*0010*/ 	.byte	0x02, 0x03, 0x00, 0x00, 0x02, 0x06, 0x01, 0x00, 0x04, 0x0b, 0x08, 0x00, 0x09, 0x00, 0x00, 0x00
        /*0020*/ 	.byte	0x00, 0x00, 0x00, 0x00


//--------------------- .nv.info._Z18levenshtein_kernelPiS_S_ii --------------------------
	.section	.nv.info._Z18levenshtein_kernelPiS_S_ii,"",@"SHT_CUDA_INFO"
	.sectionflags	@""
	.align	4


	//----- nvinfo : EIATTR_CUDA_API_VERSION
	.align		4
        /*0000*/ 	.byte	0x04, 0x37
        /*0002*/ 	.short	(.L_7 - .L_6)
.L_6:
        /*0004*/ 	.word	0x00000082


	//----- nvinfo : EIATTR_KPARAM_INFO
	.align		4
.L_7:
        /*0008*/ 	.byte	0x04, 0x17
        /*000a*/ 	.short	(.L_9 - .L_8)
.L_8:
        /*000c*/ 	.word	0x00000000
        /*0010*/ 	.short	0x0004
        /*0012*/ 	.short	0x001c
        /*0014*/ 	.byte	0x00, 0xf0, 0x11, 0x00


	//----- nvinfo : EIATTR_KPARAM_INFO
	.align		4
.L_9:
        /*0018*/ 	.byte	0x04, 0x17
        /*001a*/ 	.short	(.L_11 - .L_10)
.L_10:
        /*001c*/ 	.word	0x00000000
        /*0020*/ 	.short	0x0003
        /*0022*/ 	.short	0x0018
        /*0024*/ 	.byte	0x00, 0xf0, 0x11, 0x00


	//----- nvinfo : EIATTR_KPARAM_INFO
	.align		4
.L_11:
        /*0028*/ 	.byte	0x04, 0x17
        /*002a*/ 	.short	(.L_13 - .L_12)
.L_12:
        /*002c*/ 	.word	0x00000000
        /*0030*/ 	.short	0x0002
        /*0032*/ 	.short	0x0010
        /*0034*/ 	.byte	0x00, 0xf5, 0x21, 0x00


	//----- nvinfo : EIATTR_KPARAM_INFO
	.align		4
.L_13:
        /*0038*/ 	.byte	0x04, 0x17
        /*003a*/ 	.short	(.L_15 - .L_14)
.L_14:
        /*003c*/ 	.word	0x00000000
        /*0040*/ 	.short	0x0001
        /*0042*/ 	.short	0x0008
        /*0044*/ 	.byte	0x00, 0xf5, 0x21, 0x00


	//----- nvinfo : EIATTR_KPARAM_INFO
	.align		4
.L_15:
        /*0048*/ 	.byte	0x04, 0x17
        /*004a*/ 	.short	(.L_17 - .L_16)
.L_16:
        /*004c*/ 	.word	0x00000000
        /*0050*/ 	.short	0x0000
        /*0052*/ 	.short	0x0000
        /*0054*/ 	.byte	0x00, 0xf5, 0x21, 0x00


	//----- nvinfo : EIATTR_SPARSE_MMA_MASK
	.align		4
.L_17:
        /*0058*/ 	.byte	0x03, 0x50
        /*005a*/ 	.short	0x0000


	//----- nvinfo : EIATTR_MAXREG_COUNT
	.align		4
        /*005c*/ 	.byte	0x03, 0x1b
        /*005e*/ 	.short	0x00ff


	//----- nvinfo : EIATTR_MERCURY_ISA_VERSION
	.align		4
        /*0060*/ 	.byte	0x03, 0x5f
        /*0062*/ 	.short	0x0101


	//----- nvinfo : EIATTR_VRC_CTA_INIT_COUNT
	.align		4
        /*0064*/ 	.byte	0x02, 0x4a
	.zero		1
	.zero		1


	//----- nvinfo : EIATTR_EXIT_INSTR_OFFSETS
	.align		4
        /*0068*/ 	.byte	0x04, 0x1c
        /*006a*/ 	.short	(.L_19 - .L_18)


	//   ....[0]....
.L_18:
        /*006c*/ 	.word	0x00000070


	//   ....[1]....
        /*0070*/ 	.word	0x000001a0


	//   ....[2]....
        /*0074*/ 	.word	0x00000280


	//----- nvinfo : EIATTR_CRS_STACK_SIZE
	.align		4
.L_19:
        /*0078*/ 	.byte	0x04, 0x1e
        /*007a*/ 	.short	(.L_21 - .L_20)
.L_20:
        /*007c*/ 	.word	0x00000000


	//----- nvinfo : EIATTR_CBANK_PARAM_SIZE
	.align		4
.L_21:
        /*0080*/ 	.byte	0x03, 0x19
        /*0082*/ 	.short	0x0020


	//----- nvinfo : EIATTR_PARAM_CBANK
	.align		4
        /*0084*/ 	.byte	0x04, 0x0a
        /*0086*/ 	.short	(.L_23 - .L_22)
	.align		4
.L_22:
        /*0088*/ 	.word	index@(.nv.constant0._Z18levenshtein_kernelPiS_S_ii)
        /*008c*/ 	.short	0x0380
        /*008e*/ 	.short	0x0020


	//----- nvinfo : EIATTR_SW_WAR
	.align		4
.L_23:
        /*0090*/ 	.byte	0x04, 0x36
        /*0092*/ 	.short	(.L_25 - .L_24)
.L_24:
        /*0094*/ 	.word	0x00000008
.L_25:


//--------------------- .nv.callgraph             --------------------------
	.section	.nv.callgraph,"",@"SHT_CUDA_CALLGRAPH"
	.align	4
	.sectionentsize	8
	.align		4
        /*0000*/ 	.word	0x00000000
	.align		4
        /*0004*/ 	.word	0xffffffff
	.align		4
        /*0008*/ 	.word	0x00000000
	.align		4
        /*000c*/ 	.word	0xfffffffe
	.align		4
        /*0010*/ 	.word	0x00000000
	.align		4
        /*0014*/ 	.word	0xfffffffd
	.align		4
        /*0018*/ 	.word	0x00000000
	.align		4
        /*001c*/ 	.word	0xfffffffc


//--------------------- .text._Z18levenshtein_kernelPiS_S_ii --------------------------
	.section	.text._Z18levenshtein_kernelPiS_S_ii,"ax",@progbits
	.align	128
        .global         _Z18levenshtein_kernelPiS_S_ii
        .type           _Z18levenshtein_kernelPiS_S_ii,@function
        .size           _Z18levenshtein_kernelPiS_S_ii,(.L_x_2 - _Z18levenshtein_kernelPiS_S_ii)
        .other          _Z18levenshtein_kernelPiS_S_ii,@"STO_CUDA_ENTRY STV_DEFAULT"
_Z18levenshtein_kernelPiS_S_ii:
.text._Z18levenshtein_kernelPiS_S_ii:
[----:B------:R-:W-:Y:S01]  /*0000*/  LDC R1, c[0x0][0x37c] ;  /* 0x0000df00ff017b82 */ /* 0x000fe20000000800 */
[----:B------:R-:W0:Y:S07]  /*0010*/  S2R R3, SR_TID.X ;  /* 0x0000000000037919 */ /* 0x000e2e0000002100 */
[----:B------:R-:W0:Y:S01]  /*0020*/  S2UR UR4, SR_CTAID.X ;  /* 0x00000000000479c3 */ /* 0x000e220000002500 */
[----:B------:R-:W1:Y:S07]  /*0030*/  LDCU UR5, c[0x0][0x39c] ;  /* 0x00007380ff0577ac */ /* 0x000e6e0008000800 */
[----:B------:R-:W0:Y:S02]  /*0040*/  LDC R0, c[0x0][0x360] ;  /* 0x0000d800ff007b82 */ /* 0x000e240000000800 */
[----:B0-----:R-:W-:-:S05]  /*0050*/  IMAD R0, R0, UR4, R3 ;  /* 0x0000000400007c24 */ /* 0x001fca000f8e0203 */
[----:B-1----:R-:W-:-:S13]  /*0060*/  ISETP.GT.AND P0, PT, R0, UR5, PT ;  /* 0x0000000500007c0c */ /* 0x002fda000bf04270 */
[----:B------:R-:W-:Y:S05]  /*0070*/  @P0 EXIT ;  /* 0x000000000000094d */ /* 0x000fea0003800000 */
[----:B------:R-:W0:Y:S01]  /*0080*/  LDC.64 R2, c[0x0][0x390] ;  /* 0x0000e400ff027b82 */ /* 0x000e220000000a00 */
[----:B------:R-:W1:Y:S01]  /*0090*/  LDCU.64 UR4, c[0x0][0x358] ;  /* 0x00006b00ff0477ac */ /* 0x000e620008000a00 */
[----:B0-----:R-:W-:-:S05]  /*00a0*/  IMAD.WIDE R2, R0, 0x4, R2 ;  /* 0x0000000400027825 */ /* 0x001fca00078e0202 */
[----:B-1----:R-:W2:Y:S02]  /*00b0*/  LDG.E R9, desc[UR4][R2.64] ;  /* 0x0000000402097981 */ /* 0x002ea4000c1e1900 */
[----:B--2---:R-:W-:-:S13]  /*00c0*/  ISETP.NE.AND P0, PT, R9, RZ, PT ;  /* 0x000000ff0900720c */ /* 0x004fda0003f05270 */
[----:B------:R-:W-:Y:S05]  /*00d0*/  @P0 BRA `(.L_x_0) ;  /* 0x0000000000340947 */ /* 0x000fea0003800000 */
[----:B------:R-:W0:Y:S08]  /*00e0*/  LDC.64 R2, c[0x0][0x388] ;  /* 0x0000e200ff027b82 */ /* 0x000e300000000a00 */
[----:B------:R-:W1:Y:S08]  /*00f0*/  LDC.64 R4, c[0x0][0x388] ;  /* 0x0000e200ff047b82 */ /* 0x000e700000000a00 */
[----:B------:R-:W2:Y:S01]  /*0100*/  LDC.64 R6, c[0x0][0x380] ;  /* 0x0000e000ff067b82 */ /* 0x000ea20000000a00 */
[----:B0-----:R-:W-:-:S05]  /*0110*/  IMAD.WIDE R2, R0, 0x4, R2 ;  /* 0x0000000400027825 */ /* 0x001fca00078e0202 */
[----:B------:R-:W3:Y:S04]  /*0120*/  LDG.E R8, desc[UR4][R2.64] ;  /* 0x0000000402087981 */ /* 0x000ee8000c1e1900 */
[----:B-1----:R-:W4:Y:S04]  /*0130*/  LDG.E R5, desc[UR4][R4.64] ;  /* 0x0000000404057981 */ /* 0x002f28000c1e1900 */
[----:B------:R-:W3:Y:S01]  /*0140*/  LDG.E R9, desc[UR4][R2.64+-0x4] ;  /* 0xfffffc0402097981 */ /* 0x000ee2000c1e1900 */
[C---:B--2---:R-:W-:Y:S01]  /*0150*/  IMAD.WIDE R6, R0.reuse, 0x4, R6 ;  /* 0x0000000400067825 */ /* 0x044fe200078e0206 */
[----:B----4-:R-:W-:-:S04]  /*0160*/  IADD3 R10, PT, PT, R0, -0x1, R5 ;  /* 0xffffffff000a7810 */ /* 0x010fc80007ffe005 */
[----:B---3--:R-:W-:-:S04]  /*0170*/  VIMNMX3 R8, R9, R10, R8, PT ;  /* 0x0000000a0908720f */ /* 0x008fc80003800108 */
[----:B------:R-:W-:-:S05]  /*0180*/  IADD3 R9, PT, PT, R8, 0x1, RZ ;  /* 0x0000000108097810 */ /* 0x000fca0007ffe0ff */
[----:B------:R-:W-:Y:S01]  /*0190*/  STG.E desc[UR4][R6.64], R9 ;  /* 0x0000000906007986 */ /* 0x000fe2000c101904 */
[----:B------:R-:W-:Y:S05]  /*01a0*/  EXIT ;  /* 0x000000000000794d */ /* 0x000fea0003800000 */
.L_x_0:
[----:B------:R-:W0:Y:S08]  /*01b0*/  LDC.64 R4, c[0x0][0x388] ;  /* 0x0000e200ff047b82 */ /* 0x000e300000000a00 */
[----:B------:R-:W1:Y:S01]  /*01c0*/  LDC.64 R6, c[0x0][0x380] ;  /* 0x0000e000ff067b82 */ /* 0x000e620000000a00 */
[----:B0-----:R-:W-:-:S04]  /*01d0*/  IMAD.WIDE R2, R9, 0x4, R4 ;  /* 0x0000000409027825 */ /* 0x001fc800078e0204 */
[C---:B------:R-:W-:Y:S02]  /*01e0*/  IMAD.WIDE R4, R0.reuse, 0x4, R4 ;  /* 0x0000000400047825 */ /* 0x040fe400078e0204 */
[----:B------:R-:W2:Y:S04]  /*01f0*/  LDG.E R3, desc[UR4][R2.64+-0x4] ;  /* 0xfffffc0402037981 */ /* 0x000ea8000c1e1900 */
[----:B------:R-:W3:Y:S04]  /*0200*/  LDG.E R8, desc[UR4][R4.64] ;  /* 0x0000000404087981 */ /* 0x000ee8000c1e1900 */
[----:B------:R-:W3:Y:S01]  /*0210*/  LDG.E R11, desc[UR4][R4.64+-0x4] ;  /* 0xfffffc04040b7981 */ /* 0x000ee2000c1e1900 */
[----:B------:R-:W-:Y:S01]  /*0220*/  LOP3.LUT R9, RZ, R9, RZ, 0x33, !PT ;  /* 0x00000009ff097212 */ /* 0x000fe200078e33ff */
[----:B-1----:R-:W-:-:S03]  /*0230*/  IMAD.WIDE R6, R0, 0x4, R6 ;  /* 0x0000000400067825 */ /* 0x002fc600078e0206 */
[----:B--2---:R-:W-:-:S04]  /*0240*/  IADD3 R9, PT, PT, R3, R0, R9 ;  /* 0x0000000003097210 */ /* 0x004fc80007ffe009 */
[----:B---3--:R-:W-:-:S04]  /*0250*/  VIMNMX3 R8, R11, R9, R8, PT ;  /* 0x000000090b08720f */ /* 0x008fc80003800108 */
[----:B------:R-:W-:-:S05]  /*0260*/  IADD3 R9, PT, PT, R8, 0x1, RZ ;  /* 0x0000000108097810 */ /* 0x000fca0007ffe0ff */
[----:B------:R-:W-:Y:S01]  /*0270*/  STG.E desc[UR4][R6.64], R9 ;  /* 0x0000000906007986 */ /* 0x000fe2000c101904 */
[----:B------:R-:W-:Y:S05]  /*0280*/  EXIT ;  /* 0x000000000000794d */ /* 0x000fea0003800000 */
.L_x_1:
[----:B------:R-:W-:-:S00]  /*0290*/  BRA `(.L_x_1) ;  /* 0xfffffffc00fc7947 */ /* 0x000fc0000383ffff */
[----:B------:R-:W-:-:S00]  /*02a0*/  NOP ;  /* 0x0000000000007918 */ /* 0x000fc00000000000 */
        /* <DEDUP_REMOVED lines=13> */
.L_x_2:


//--------------------- .nv.shared.reserved.0     --------------------------
	.section	.nv.shared.reserved.0,"aw",@nobits
	.weak		__nv_reservedSMEM_offset_0_alias
	.size		__nv_reservedSMEM_offset_0_alias, 0, 64
	.other		__nv_reservedSMEM_offset_0_alias,@"STO_CUDA_RESERVED_SHARED STV_DEFAULT"
__nv_reservedSMEM_offset_0_alias:
	.zero		0
	.zero		64


//--------------------- .nv.constant0._Z18levenshtein_kernelPiS_S_ii --------------------------
	.section	.nv.constant0._Z18levenshtein_kernelPiS_S_ii,"a",@progbits
	.sectionflags	@""
	.align	4
.nv.constant0._Z18levenshtein_kernelPiS_S_ii:
	.zero		928


//--------------------- SYMBOLS --------------------------

	.type		.nv.reservedSmem.offset0,@object
	.size		.nv.reservedSmem.offset0,0x4
